//
// Generated by NVIDIA NVVM Compiler
//
// Compiler Build ID: CL-36424714
// Cuda compilation tools, release 13.0, V13.0.88
// Based on NVVM 20.0.0
//

.version 9.0
.target sm_100
.address_size 64

	// .globl	_Z9double_itPfS_

.visible .entry _Z9double_itPfS_(
	.param .u64 .ptr .align 1 _Z9double_itPfS__param_0,
	.param .u64 .ptr .align 1 _Z9double_itPfS__param_1
)
{
	.reg .b32 	%r<5>;
	.reg .b32 	%f<3>;
	.reg .b64 	%rd<8>;

	ld.param.u64 	%rd1, [_Z9double_itPfS__param_0];
	ld.param.u64 	%rd2, [_Z9double_itPfS__param_1];
	cvta.to.global.u64 	%rd3, %rd1;
	cvta.to.global.u64 	%rd4, %rd2;
	mov.u32 	%r1, %ctaid.x;
	mov.u32 	%r2, %ntid.x;
	mov.u32 	%r3, %tid.x;
	mad.lo.s32 	%r4, %r1, %r2, %r3;
	mul.wide.s32 	%rd5, %r4, 4;
	add.s64 	%rd6, %rd4, %rd5;
	ld.global.f32 	%f1, [%rd6];
	add.f32 	%f2, %f1, %f1;
	add.s64 	%rd7, %rd3, %rd5;
	st.global.f32 	[%rd7], %f2;
	ret;

}


// ===== COMPILED SASS (sm_100) =====

	.target	sm_100

	.elftype	@"ET_EXEC"


//--------------------- .note.nv.tkinfo           --------------------------
	.section	.note.nv.tkinfo,"",@"SHT_NOTE"
	.sectionflags	@"SHF_NOTE_NV_TKINFO"
	.tkinfo
        /*0018*/ 	.word	0x00000002
        /*0030*/ 	.string	""
        /*0030*/ 	.string	"ptxas"
        /*0030*/ 	.string	"Cuda compilation tools, release 13.0, V13.0.88"
        /*0030*/ 	.string	"Build cuda_13.0.r13.0/compiler.36424714_0"
        /*0030*/ 	.string	"-arch sm_100 -m 64 "



//--------------------- .note.nv.cuinfo           --------------------------
	.section	.note.nv.cuinfo,"",@"SHT_NOTE"
	.sectionflags	@"SHF_NOTE_NV_CUINFO"
        /*0018*/ 	.short	0x0002
        /*001a*/ 	.short	0x0064
        /*001c*/ 	.short	0x0082
	.zero		2


//--------------------- .nv.info                  --------------------------
	.section	.nv.info,"",@"SHT_CUDA_INFO"
	.align	4


	//----- nvinfo : EIATTR_REGCOUNT
	.align		4
        /*0000*/ 	.byte	0x04, 0x2f
        /*0002*/ 	.short	(.L_1 - .L_0)
	.align		4
.L_0:
        /*0004*/ 	.word	index@(_Z9double_itPfS_)
        /*0008*/ 	.word	0x0000000a


	//----- nvinfo : EIATTR_FRAME_SIZE
	.align		4
.L_1:
        /*000c*/ 	.byte	0x04, 0x11
        /*000e*/ 	.short	(.L_3 - .L_2)
	.align		4
.L_2:
        /*0010*/ 	.word	index@(_Z9double_itPfS_)
        /*0014*/ 	.word	0x00000000


	//----- nvinfo : EIATTR_MIN_STACK_SIZE
	.align		4
.L_3:
        /*0018*/ 	.byte	0x04, 0x12
        /*001a*/ 	.short	(.L_5 - .L_4)
	.align		4
.L_4:
        /*001c*/ 	.word	index@(_Z9double_itPfS_)
        /*0020*/ 	.word	0x00000000
.L_5:


//--------------------- .nv.compat                --------------------------
	.section	.nv.compat,"",@"SHT_CUDA_COMPAT_INFO"
	.align	4
        /*0000*/ 	.byte	0x02, 0x09, 0x00, 0x00, 0x02, 0x02, 0x01, 0x00, 0x02, 0x05, 0x05, 0x00, 0x03, 0x07, 0x01, 0x01
        /*0010*/ 	.byte	0x02, 0x03, 0x00, 0x00, 0x02, 0x06, 0x01, 0x00, 0x04, 0x0b, 0x08, 0x00, 0x09, 0x00, 0x00, 0x00
        /*0020*/ 	.byte	0x00, 0x00, 0x00, 0x00


//--------------------- .nv.info._Z9double_itPfS_ --------------------------
	.section	.nv.info._Z9double_itPfS_,"",@"SHT_CUDA_INFO"
	.sectionflags	@""
	.align	4


	//----- nvinfo : EIATTR_CUDA_API_VERSION
	.align		4
        /*0000*/ 	.byte	0x04, 0x37
        /*0002*/ 	.short	(.L_7 - .L_6)
.L_6:
        /*0004*/ 	.word	0x00000082


	//----- nvinfo : EIATTR_KPARAM_INFO
	.align		4
.L_7:
        /*0008*/ 	.byte	0x04, 0x17
        /*000a*/ 	.short	(.L_9 - .L_8)
.L_8:
        /*000c*/ 	.word	0x00000000
        /*0010*/ 	.short	0x0001
        /*0012*/ 	.short	0x0008
        /*0014*/ 	.byte	0x00, 0xf5, 0x21, 0x00


	//----- nvinfo : EIATTR_KPARAM_INFO
	.align		4
.L_9:
        /*0018*/ 	.byte	0x04, 0x17
        /*001a*/ 	.short	(.L_11 - .L_10)
.L_10:
        /*001c*/ 	.word	0x00000000
        /*0020*/ 	.short	0x0000
        /*0022*/ 	.short	0x0000
        /*0024*/ 	.byte	0x00, 0xf5, 0x21, 0x00


	//----- nvinfo : EIATTR_SPARSE_MMA_MASK
	.align		4
.L_11:
        /*0028*/ 	.byte	0x03, 0x50
        /*002a*/ 	.short	0x0000


	//----- nvinfo : EIATTR_MAXREG_COUNT
	.align		4
        /*002c*/ 	.byte	0x03, 0x1b
        /*002e*/ 	.short	0x00ff


	//----- nvinfo : EIATTR_MERCURY_ISA_VERSION
	.align		4
        /*0030*/ 	.byte	0x03, 0x5f
        /*0032*/ 	.short	0x0101


	//----- nvinfo : EIATTR_VRC_CTA_INIT_COUNT
	.align		4
        /*0034*/ 	.byte	0x02, 0x4a
	.zero		1
	.zero		1


	//----- nvinfo : EIATTR_EXIT_INSTR_OFFSETS
	.align		4
        /*0038*/ 	.byte	0x04, 0x1c
        /*003a*/ 	.short	(.L_13 - .L_12)


	//   ....[0]....
.L_12:
        /*003c*/ 	.word	0x000000d0


	//----- nvinfo : EIATTR_CBANK_PARAM_SIZE
	.align		4
.L_13:
        /*0040*/ 	.byte	0x03, 0x19
        /*0042*/ 	.short	0x0010


	//----- nvinfo : EIATTR_PARAM_CBANK
	.align		4
        /*0044*/ 	.byte	0x04, 0x0a
        /*0046*/ 	.short	(.L_15 - .L_14)
	.align		4
.L_14:
        /*0048*/ 	.word	index@(.nv.constant0._Z9double_itPfS_)
        /*004c*/ 	.short	0x0380
        /*004e*/ 	.short	0x0010


	//----- nvinfo : EIATTR_SW_WAR
	.align		4
.L_15:
        /*0050*/ 	.byte	0x04, 0x36
        /*0052*/ 	.short	(.L_17 - .L_16)
.L_16:
        /*0054*/ 	.word	0x00000008
.L_17:


//--------------------- .nv.callgraph             --------------------------
	.section	.nv.callgraph,"",@"SHT_CUDA_CALLGRAPH"
	.align	4
	.sectionentsize	8
	.align		4
        /*0000*/ 	.word	0x00000000
	.align		4
        /*0004*/ 	.word	0xffffffff
	.align		4
        /*0008*/ 	.word	0x00000000
	.align		4
        /*000c*/ 	.word	0xfffffffe
	.align		4
        /*0010*/ 	.word	0x00000000
	.align		4
        /*0014*/ 	.word	0xfffffffd
	.align		4
        /*0018*/ 	.word	0x00000000
	.align		4
        /*001c*/ 	.word	0xfffffffc


//--------------------- .text._Z9double_itPfS_    --------------------------
	.section	.text._Z9double_itPfS_,"ax",@progbits
	.align	128
        .global         _Z9double_itPfS_
        .type           _Z9double_itPfS_,@function
        .size           _Z9double_itPfS_,(.L_x_1 - _Z9double_itPfS_)
        .other          _Z9double_itPfS_,@"STO_CUDA_ENTRY STV_DEFAULT"
_Z9double_itPfS_:
.text._Z9double_itPfS_:
[----:B------:R-:W-:Y:S01]  /*0000*/  LDC R1, c[0x0][0x37c] ;  /* 0x0000df00ff017b82 */ /* 0x000fe20000000800 */
[----:B------:R-:W0:Y:S07]  /*0010*/  S2R R0, SR_TID.X ;  /* 0x0000000000007919 */ /* 0x000e2e0000002100 */
[----:B------:R-:W0:Y:S01]  /*0020*/  S2UR UR6, SR_CTAID.X ;  /* 0x00000000000679c3 */ /* 0x000e220000002500 */
[----:B------:R-:W1:Y:S07]  /*0030*/  LDCU.64 UR4, c[0x0][0x358] ;  /* 0x00006b00ff0477ac */ /* 0x000e6e0008000a00 */
[----:B------:R-:W0:Y:S08]  /*0040*/  LDC R7, c[0x0][0x360] ;  /* 0x0000d800ff077b82 */ /* 0x000e300000000800 */
[----:B------:R-:W2:Y:S08]  /*0050*/  LDC.64 R2, c[0x0][0x388] ;  /* 0x0000e200ff027b82 */ /* 0x000eb00000000a00 */
[----:B------:R-:W3:Y:S01]  /*0060*/  LDC.64 R4, c[0x0][0x380] ;  /* 0x0000e000ff047b82 */ /* 0x000ee20000000a00 */
[----:B0-----:R-:W-:-:S04]  /*0070*/  IMAD R7, R7, UR6, R0 ;  /* 0x0000000607077c24 */ /* 0x001fc8000f8e0200 */
[----:B--2---:R-:W-:-:S06]  /*0080*/  IMAD.WIDE R2, R7, 0x4, R2 ;  /* 0x0000000407027825 */ /* 0x004fcc00078e0202 */
[----:B-1----:R-:W2:Y:S01]  /*0090*/  LDG.E R2, desc[UR4][R2.64] ;  /* 0x0000000402027981 */ /* 0x002ea2000c1e1900 */
[----:B---3--:R-:W-:-:S04]  /*00a0*/  IMAD.WIDE R4, R7, 0x4, R4 ;  /* 0x0000000407047825 */ /* 0x008fc800078e0204 */
[----:B--2---:R-:W-:-:S05]  /*00b0*/  FADD R7, R2, R2 ;  /* 0x0000000202077221 */ /* 0x004fca0000000000 */
[----:B------:R-:W-:Y:S01]  /*00c0*/  STG.E desc[UR4][R4.64], R7 ;  /* 0x0000000704007986 */ /* 0x000fe2000c101904 */
[----:B------:R-:W-:Y:S05]  /*00d0*/  EXIT ;  /* 0x000000000000794d */ /* 0x000fea0003800000 */
.L_x_0:
[----:B------:R-:W-:-:S00]  /*00e0*/  BRA `(.L_x_0) ;  /* 0xfffffffc00fc7947 */ /* 0x000fc0000383ffff */
[----:B------:R-:W-:-:S00]  /*00f0*/  NOP ;  /* 0x0000000000007918 */ /* 0x000fc00000000000 */
        /* <DEDUP_REMOVED lines=8> */
.L_x_1:


//--------------------- .nv.shared.reserved.0     --------------------------
	.section	.nv.shared.reserved.0,"aw",@nobits
	.weak		__nv_reservedSMEM_offset_0_alias
	.size		__nv_reservedSMEM_offset_0_alias, 0, 64
	.other		__nv_reservedSMEM_offset_0_alias,@"STO_CUDA_RESERVED_SHARED STV_DEFAULT"
__nv_reservedSMEM_offset_0_alias:
	.zero		0
	.zero		64


//--------------------- .nv.constant0._Z9double_itPfS_ --------------------------
	.section	.nv.constant0._Z9double_itPfS_,"a",@progbits
	.sectionflags	@""
	.align	4
.nv.constant0._Z9double_itPfS_:
	.zero		912


//--------------------- SYMBOLS --------------------------

	.type		.nv.reservedSmem.offset0,@object
	.size		.nv.reservedSmem.offset0,0x4
